//
// Generated by NVIDIA NVVM Compiler
//
// Compiler Build ID: CL-36424714
// Cuda compilation tools, release 13.0, V13.0.88
// Based on NVVM 20.0.0
//

.version 9.0
.target sm_100
.address_size 64

	// .globl	_Z5hellov
.extern .func  (.param .b32 func_retval0) vprintf
(
	.param .b64 vprintf_param_0,
	.param .b64 vprintf_param_1
)
;
.global .align 1 .b8 $str[29] = {72, 101, 108, 108, 111, 32, 87, 111, 114, 108, 100, 32, 102, 114, 111, 109, 32, 116, 104, 114, 101, 97, 100, 32, 37, 105, 32, 10};

.visible .entry _Z5hellov()
{
	.local .align 8 .b8 	__local_depot0[8];
	.reg .b64 	%SP;
	.reg .b64 	%SPL;
	.reg .b32 	%r<13>;
	.reg .b64 	%rd<5>;

	mov.u64 	%SPL, __local_depot0;
	cvta.local.u64 	%SP, %SPL;
	add.u64 	%rd1, %SP, 0;
	add.u64 	%rd2, %SPL, 0;
	mov.u32 	%r1, %ctaid.z;
	mov.u32 	%r2, %nctaid.x;
	mov.u32 	%r3, %nctaid.y;
	mov.u32 	%r4, %ctaid.y;
	mov.u32 	%r5, %ctaid.x;
	mad.lo.s32 	%r6, %r3, %r1, %r4;
	mad.lo.s32 	%r7, %r6, %r2, %r5;
	mov.u32 	%r8, %ntid.x;
	mov.u32 	%r9, %tid.x;
	mad.lo.s32 	%r10, %r7, %r8, %r9;
	st.local.u32 	[%rd2], %r10;
	mov.u64 	%rd3, $str;
	cvta.global.u64 	%rd4, %rd3;
	{ // callseq 0, 0
	.param .b64 param0;
	st.param.b64 	[param0], %rd4;
	.param .b64 param1;
	st.param.b64 	[param1], %rd1;
	.param .b32 retval0;
	call.uni (retval0), 
	vprintf, 
	(
	param0, 
	param1
	);
	ld.param.b32 	%r11, [retval0];
	} // callseq 0
	ret;

}


// ===== COMPILED SASS (sm_100) =====

	.target	sm_100

	.elftype	@"ET_EXEC"


//--------------------- .note.nv.tkinfo           --------------------------
	.section	.note.nv.tkinfo,"",@"SHT_NOTE"
	.sectionflags	@"SHF_NOTE_NV_TKINFO"
	.tkinfo
        /*0018*/ 	.word	0x00000002
        /*0030*/ 	.string	""
        /*0030*/ 	.string	"ptxas"
        /*0030*/ 	.string	"Cuda compilation tools, release 13.0, V13.0.88"
        /*0030*/ 	.string	"Build cuda_13.0.r13.0/compiler.36424714_0"
        /*0030*/ 	.string	"-arch sm_100 -m 64 "



//--------------------- .note.nv.cuinfo           --------------------------
	.section	.note.nv.cuinfo,"",@"SHT_NOTE"
	.sectionflags	@"SHF_NOTE_NV_CUINFO"
        /*0018*/ 	.short	0x0002
        /*001a*/ 	.short	0x0064
        /*001c*/ 	.short	0x0082
	.zero		2


//--------------------- .nv.info                  --------------------------
	.section	.nv.info,"",@"SHT_CUDA_INFO"
	.align	4


	//----- nvinfo : EIATTR_REGCOUNT
	.align		4
        /*0000*/ 	.byte	0x04, 0x2f
        /*0002*/ 	.short	(.L_2 - .L_1)
	.align		4
.L_1:
        /*0004*/ 	.word	index@(_Z5hellov)
        /*0008*/ 	.word	0x00000018


	//----- nvinfo : EIATTR_FRAME_SIZE
	.align		4
.L_2:
        /*000c*/ 	.byte	0x04, 0x11
        /*000e*/ 	.short	(.L_4 - .L_3)
	.align		4
.L_3:
        /*0010*/ 	.word	index@(_Z5hellov)
        /*0014*/ 	.word	0x00000008


	//----- nvinfo : EIATTR_MIN_STACK_SIZE
	.align		4
.L_4:
        /*0018*/ 	.byte	0x04, 0x12
        /*001a*/ 	.short	(.L_6 - .L_5)
	.align		4
.L_5:
        /*001c*/ 	.word	index@(_Z5hellov)
        /*0020*/ 	.word	0x00000008
.L_6:


//--------------------- .nv.compat                --------------------------
	.section	.nv.compat,"",@"SHT_CUDA_COMPAT_INFO"
	.align	4
        /*0000*/ 	.byte	0x02, 0x09, 0x00, 0x00, 0x02, 0x02, 0x01, 0x00, 0x02, 0x05, 0x05, 0x00, 0x03, 0x07, 0x01, 0x01
        /*0010*/ 	.byte	0x02, 0x03, 0x00, 0x00, 0x02, 0x06, 0x01, 0x00, 0x04, 0x0b, 0x08, 0x00, 0x09, 0x00, 0x00, 0x00
        /*0020*/ 	.byte	0x00, 0x00, 0x00, 0x00


//--------------------- .nv.info._Z5hellov        --------------------------
	.section	.nv.info._Z5hellov,"",@"SHT_CUDA_INFO"
	.sectionflags	@""
	.align	4


	//----- nvinfo : EIATTR_CUDA_API_VERSION
	.align		4
        /*0000*/ 	.byte	0x04, 0x37
        /*0002*/ 	.short	(.L_8 - .L_7)
.L_7:
        /*0004*/ 	.word	0x00000082


	//----- nvinfo : EIATTR_SPARSE_MMA_MASK
	.align		4
.L_8:
        /*0008*/ 	.byte	0x03, 0x50
        /*000a*/ 	.short	0x0000


	//----- nvinfo : EIATTR_MAXREG_COUNT
	.align		4
        /*000c*/ 	.byte	0x03, 0x1b
        /*000e*/ 	.short	0x00ff


	//----- nvinfo : EIATTR_EXTERNS
	.align		4
        /*0010*/ 	.byte	0x04, 0x0f
        /*0012*/ 	.short	(.L_10 - .L_9)


	//   ....[0]....
	.align		4
.L_9:
        /*0014*/ 	.word	index@(vprintf)


	//----- nvinfo : EIATTR_MERCURY_ISA_VERSION
	.align		4
.L_10:
        /*0018*/ 	.byte	0x03, 0x5f
        /*001a*/ 	.short	0x0101


	//----- nvinfo : EIATTR_VRC_CTA_INIT_COUNT
	.align		4
        /*001c*/ 	.byte	0x02, 0x4a
	.zero		1
	.zero		1


	//----- nvinfo : EIATTR_SYSCALL_OFFSETS
	.align		4
        /*0020*/ 	.byte	0x04, 0x46
        /*0022*/ 	.short	(.L_12 - .L_11)


	//   ....[0]....
.L_11:
        /*0024*/ 	.word	0x00000170


	//----- nvinfo : EIATTR_EXIT_INSTR_OFFSETS
	.align		4
.L_12:
        /*0028*/ 	.byte	0x04, 0x1c
        /*002a*/ 	.short	(.L_14 - .L_13)


	//   ....[0]....
.L_13:
        /*002c*/ 	.word	0x00000180


	//----- nvinfo : EIATTR_SW_WAR
	.align		4
.L_14:
        /*0030*/ 	.byte	0x04, 0x36
        /*0032*/ 	.short	(.L_16 - .L_15)
.L_15:
        /*0034*/ 	.word	0x00000008
.L_16:


//--------------------- .nv.callgraph             --------------------------
	.section	.nv.callgraph,"",@"SHT_CUDA_CALLGRAPH"
	.align	4
	.sectionentsize	8
	.align		4
        /*0000*/ 	.word	0x00000000
	.align		4
        /*0004*/ 	.word	0xffffffff
	.align		4
        /*0008*/ 	.word	index@(_Z5hellov)
	.align		4
        /*000c*/ 	.word	index@(vprintf)
	.align		4
        /*0010*/ 	.word	0x00000000
	.align		4
        /*0014*/ 	.word	0xfffffffe
	.align		4
        /*0018*/ 	.word	0x00000000
	.align		4
        /*001c*/ 	.word	0xfffffffd
	.align		4
        /*0020*/ 	.word	0x00000000
	.align		4
        /*0024*/ 	.word	0xfffffffc


//--------------------- .nv.constant4             --------------------------
	.section	.nv.constant4,"a",@progbits
	.align	8
	.align		8
.nv.constant4:
        /*0000*/ 	.dword	vprintf
	.align		8
        /*0008*/ 	.dword	$str


//--------------------- .text._Z5hellov           --------------------------
	.section	.text._Z5hellov,"ax",@progbits
	.align	128
        .global         _Z5hellov
        .type           _Z5hellov,@function
        .size           _Z5hellov,(.L_x_2 - _Z5hellov)
        .other          _Z5hellov,@"STO_CUDA_ENTRY STV_DEFAULT"
_Z5hellov:
.text._Z5hellov:
[----:B------:R-:W0:Y:S08]  /*0000*/  LDC R1, c[0x0][0x37c] ;  /* 0x0000df00ff017b82 */ /* 0x000e300000000800 */
[----:B------:R-:W-:Y:S01]  /*0010*/  S2UR UR4, SR_CTAID.Z ;  /* 0x00000000000479c3 */ /* 0x000fe20000002700 */
[----:B------:R-:W1:Y:S01]  /*0020*/  S2R R3, SR_TID.X ;  /* 0x0000000000037919 */ /* 0x000e620000002100 */
[----:B------:R-:W2:Y:S01]  /*0030*/  LDCU UR9, c[0x0][0x2fc] ;  /* 0x00005f80ff0977ac */ /* 0x000ea20008000800 */
[----:B------:R-:W-:Y:S01]  /*0040*/  MOV R2, 0x0 ;  /* 0x0000000000027802 */ /* 0x000fe20000000f00 */
[----:B0-----:R-:W-:Y:S01]  /*0050*/  VIADD R1, R1, 0xfffffff8 ;  /* 0xfffffff801017836 */ /* 0x001fe20000000000 */
[----:B------:R-:W0:Y:S03]  /*0060*/  LDCU UR5, c[0x0][0x370] ;  /* 0x00006e00ff0577ac */ /* 0x000e260008000800 */
[----:B------:R-:W3:Y:S01]  /*0070*/  S2UR UR7, SR_CTAID.Y ;  /* 0x00000000000779c3 */ /* 0x000ee20000002600 */
[----:B------:R-:W3:Y:S07]  /*0080*/  LDCU UR6, c[0x0][0x374] ;  /* 0x00006e80ff0677ac */ /* 0x000eee0008000800 */
[----:B------:R-:W0:Y:S08]  /*0090*/  S2UR UR8, SR_CTAID.X ;  /* 0x00000000000879c3 */ /* 0x000e300000002500 */
[----:B------:R-:W1:Y:S01]  /*00a0*/  LDC R0, c[0x0][0x360] ;  /* 0x0000d800ff007b82 */ /* 0x000e620000000800 */
[----:B---3--:R-:W-:Y:S01]  /*00b0*/  UIMAD UR4, UR4, UR6, UR7 ;  /* 0x00000006040472a4 */ /* 0x008fe2000f8e0207 */
[----:B------:R-:W3:Y:S03]  /*00c0*/  LDCU.64 UR6, c[0x4][0x8] ;  /* 0x01000100ff0677ac */ /* 0x000ee60008000a00 */
[----:B0-----:R-:W-:Y:S01]  /*00d0*/  UIMAD UR4, UR4, UR5, UR8 ;  /* 0x00000005040472a4 */ /* 0x001fe2000f8e0208 */
[----:B------:R-:W0:Y:S05]  /*00e0*/  LDCU UR5, c[0x0][0x2f8] ;  /* 0x00005f00ff0577ac */ /* 0x000e2a0008000800 */
[----:B-1----:R-:W-:-:S02]  /*00f0*/  IMAD R0, R0, UR4, R3 ;  /* 0x0000000400007c24 */ /* 0x002fc4000f8e0203 */
[----:B------:R-:W1:Y:S01]  /*0100*/  LDC.64 R2, c[0x4][R2] ;  /* 0x0100000002027b82 */ /* 0x000e620000000a00 */
[----:B---3--:R-:W-:Y:S02]  /*0110*/  IMAD.U32 R4, RZ, RZ, UR6 ;  /* 0x00000006ff047e24 */ /* 0x008fe4000f8e00ff */
[----:B------:R3:W-:Y:S01]  /*0120*/  STL [R1], R0 ;  /* 0x0000000001007387 */ /* 0x0007e20000100800 */
[----:B------:R-:W-:Y:S02]  /*0130*/  MOV R5, UR7 ;  /* 0x0000000700057c02 */ /* 0x000fe40008000f00 */
[----:B0-----:R-:W-:-:S05]  /*0140*/  IADD3 R6, P0, PT, R1, UR5, RZ ;  /* 0x0000000501067c10 */ /* 0x001fca000ff1e0ff */
[----:B--2---:R-:W-:-:S08]  /*0150*/  IMAD.X R7, RZ, RZ, UR9, P0 ;  /* 0x00000009ff077e24 */ /* 0x004fd000080e06ff */
[----:B------:R-:W-:-:S07]  /*0160*/  LEPC R20, `(.L_x_0) ;  /* 0x000000001014794e */ /* 0x000fce0000000000 */
[----:B-1-3--:R-:W-:Y:S05]  /*0170*/  CALL.ABS.NOINC R2 ;  /* 0x0000000002007343 */ /* 0x00afea0003c00000 */
.L_x_0:
[----:B------:R-:W-:Y:S05]  /*0180*/  EXIT ;  /* 0x000000000000794d */ /* 0x000fea0003800000 */
.L_x_1:
[----:B------:R-:W-:-:S00]  /*0190*/  BRA `(.L_x_1) ;  /* 0xfffffffc00fc7947 */ /* 0x000fc0000383ffff */
[----:B------:R-:W-:-:S00]  /*01a0*/  NOP ;  /* 0x0000000000007918 */ /* 0x000fc00000000000 */
        /* <DEDUP_REMOVED lines=13> */
.L_x_2:


//--------------------- .nv.global.init           --------------------------
	.section	.nv.global.init,"aw",@progbits
.nv.global.init:
	.type		$str,@object
	.size		$str,(.L_0 - $str)
$str:
        /*0000*/ 	.byte	0x48, 0x65, 0x6c, 0x6c, 0x6f, 0x20, 0x57, 0x6f, 0x72, 0x6c, 0x64, 0x20, 0x66, 0x72, 0x6f, 0x6d
        /*0010*/ 	.byte	0x20, 0x74, 0x68, 0x72, 0x65, 0x61, 0x64, 0x20, 0x25, 0x69, 0x20, 0x0a, 0x00
.L_0:


//--------------------- .nv.shared.reserved.0     --------------------------
	.section	.nv.shared.reserved.0,"aw",@nobits
	.weak		__nv_reservedSMEM_offset_0_alias
	.size		__nv_reservedSMEM_offset_0_alias, 0, 64
	.other		__nv_reservedSMEM_offset_0_alias,@"STO_CUDA_RESERVED_SHARED STV_DEFAULT"
__nv_reservedSMEM_offset_0_alias:
	.zero		0
	.zero		64


//--------------------- .nv.constant0._Z5hellov   --------------------------
	.section	.nv.constant0._Z5hellov,"a",@progbits
	.sectionflags	@""
	.align	4
.nv.constant0._Z5hellov:
	.zero		896


//--------------------- SYMBOLS --------------------------

	.type		.nv.reservedSmem.offset0,@object
	.size		.nv.reservedSmem.offset0,0x4
	.type		vprintf,@function
